//
// Generated by NVIDIA NVVM Compiler
//
// Compiler Build ID: CL-36424714
// Cuda compilation tools, release 13.0, V13.0.88
// Based on NVVM 20.0.0
//

.version 9.0
.target sm_100
.address_size 64

	// .globl	_Z10life3d_runiiPcS_i

.visible .entry _Z10life3d_runiiPcS_i(
	.param .u32 _Z10life3d_runiiPcS_i_param_0,
	.param .u32 _Z10life3d_runiiPcS_i_param_1,
	.param .u64 .ptr .align 1 _Z10life3d_runiiPcS_i_param_2,
	.param .u64 .ptr .align 1 _Z10life3d_runiiPcS_i_param_3,
	.param .u32 _Z10life3d_runiiPcS_i_param_4
)
{
	.reg .pred 	%p<7>;
	.reg .b16 	%rs<6>;
	.reg .b32 	%r<80>;
	.reg .b64 	%rd<26>;

	ld.param.u32 	%r22, [_Z10life3d_runiiPcS_i_param_0];
	ld.param.u64 	%rd3, [_Z10life3d_runiiPcS_i_param_2];
	ld.param.u64 	%rd2, [_Z10life3d_runiiPcS_i_param_3];
	cvta.to.global.u64 	%rd1, %rd3;
	mov.u32 	%r25, %ctaid.x;
	mov.u32 	%r26, %ntid.x;
	mul.lo.s32 	%r27, %r25, %r26;
	mov.u32 	%r28, %tid.x;
	add.s32 	%r1, %r27, %r28;
	mov.u32 	%r29, %ctaid.y;
	mov.u32 	%r30, %ntid.y;
	mov.u32 	%r31, %tid.y;
	mad.lo.s32 	%r2, %r29, %r30, %r31;
	mov.u32 	%r32, %ctaid.z;
	mov.u32 	%r33, %ntid.z;
	mov.u32 	%r34, %tid.z;
	mad.lo.s32 	%r3, %r32, %r33, %r34;
	add.s32 	%r35, %r22, %r2;
	add.s32 	%r36, %r22, %r3;
	add.s32 	%r37, %r35, -1;
	rem.s32 	%r4, %r37, %r22;
	add.s32 	%r38, %r36, -1;
	rem.s32 	%r5, %r38, %r22;
	rem.s32 	%r6, %r36, %r22;
	add.s32 	%r39, %r36, 1;
	rem.s32 	%r7, %r39, %r22;
	rem.s32 	%r8, %r35, %r22;
	add.s32 	%r40, %r35, 1;
	rem.s32 	%r9, %r40, %r22;
	add.s32 	%r41, %r28, %r22;
	add.s32 	%r76, %r41, %r27;
	mov.b32 	%r78, 0;
	mov.b32 	%r77, -3;
$L__BB0_1:
	add.s32 	%r42, %r76, -1;
	rem.s32 	%r43, %r42, %r22;
	mul.lo.s32 	%r14, %r43, %r22;
	add.s32 	%r44, %r14, %r4;
	mul.lo.s32 	%r45, %r44, %r22;
	add.s32 	%r46, %r45, %r5;
	cvt.s64.s32 	%rd4, %r46;
	add.s64 	%rd5, %rd1, %rd4;
	ld.global.s8 	%r47, [%rd5];
	add.s32 	%r48, %r78, %r47;
	add.s32 	%r49, %r45, %r6;
	cvt.s64.s32 	%rd6, %r49;
	add.s64 	%rd7, %rd1, %rd6;
	ld.global.s8 	%r50, [%rd7];
	add.s32 	%r51, %r48, %r50;
	add.s32 	%r52, %r45, %r7;
	cvt.s64.s32 	%rd8, %r52;
	add.s64 	%rd9, %rd1, %rd8;
	ld.global.s8 	%r53, [%rd9];
	add.s32 	%r54, %r51, %r53;
	add.s32 	%r55, %r14, %r8;
	mul.lo.s32 	%r15, %r55, %r22;
	add.s32 	%r56, %r15, %r5;
	cvt.s64.s32 	%rd10, %r56;
	add.s64 	%rd11, %rd1, %rd10;
	ld.global.s8 	%r57, [%rd11];
	add.s32 	%r79, %r54, %r57;
	setp.eq.s32 	%p1, %r77, -2;
	@%p1 bra 	$L__BB0_3;
	add.s32 	%r58, %r15, %r6;
	cvt.s64.s32 	%rd12, %r58;
	add.s64 	%rd13, %rd1, %rd12;
	ld.global.s8 	%r59, [%rd13];
	add.s32 	%r79, %r79, %r59;
$L__BB0_3:
	add.s32 	%r60, %r15, %r7;
	cvt.s64.s32 	%rd14, %r60;
	add.s64 	%rd15, %rd1, %rd14;
	ld.global.s8 	%r61, [%rd15];
	add.s32 	%r62, %r79, %r61;
	add.s32 	%r63, %r14, %r9;
	mul.lo.s32 	%r64, %r63, %r22;
	add.s32 	%r65, %r64, %r5;
	cvt.s64.s32 	%rd16, %r65;
	add.s64 	%rd17, %rd1, %rd16;
	ld.global.s8 	%r66, [%rd17];
	add.s32 	%r67, %r62, %r66;
	add.s32 	%r68, %r64, %r6;
	cvt.s64.s32 	%rd18, %r68;
	add.s64 	%rd19, %rd1, %rd18;
	ld.global.s8 	%r69, [%rd19];
	add.s32 	%r70, %r67, %r69;
	add.s32 	%r71, %r64, %r7;
	cvt.s64.s32 	%rd20, %r71;
	add.s64 	%rd21, %rd1, %rd20;
	ld.global.s8 	%r72, [%rd21];
	add.s32 	%r78, %r70, %r72;
	add.s32 	%r77, %r77, 1;
	add.s32 	%r76, %r76, 1;
	setp.ne.s32 	%p2, %r77, 0;
	@%p2 bra 	$L__BB0_1;
	mad.lo.s32 	%r73, %r22, %r1, %r2;
	mad.lo.s32 	%r74, %r73, %r22, %r3;
	cvt.s64.s32 	%rd22, %r74;
	add.s64 	%rd23, %rd1, %rd22;
	ld.global.u8 	%rs1, [%rd23];
	setp.ne.s16 	%p3, %rs1, 0;
	add.s32 	%r75, %r78, -8;
	setp.lt.u32 	%p4, %r75, -3;
	setp.eq.s16 	%p5, %rs1, 0;
	setp.eq.s32 	%p6, %r78, 6;
	selp.b16 	%rs2, 1, %rs1, %p6;
	selp.b16 	%rs3, %rs2, %rs1, %p5;
	selp.b16 	%rs4, 0, %rs3, %p4;
	selp.b16 	%rs5, %rs4, %rs3, %p3;
	cvta.to.global.u64 	%rd24, %rd2;
	add.s64 	%rd25, %rd24, %rd22;
	st.global.u8 	[%rd25], %rs5;
	ret;

}


// ===== COMPILED SASS (sm_100) =====

	.target	sm_100

	.elftype	@"ET_EXEC"


//--------------------- .note.nv.tkinfo           --------------------------
	.section	.note.nv.tkinfo,"",@"SHT_NOTE"
	.sectionflags	@"SHF_NOTE_NV_TKINFO"
	.tkinfo
        /*0018*/ 	.word	0x00000002
        /*0030*/ 	.string	""
        /*0030*/ 	.string	"ptxas"
        /*0030*/ 	.string	"Cuda compilation tools, release 13.0, V13.0.88"
        /*0030*/ 	.string	"Build cuda_13.0.r13.0/compiler.36424714_0"
        /*0030*/ 	.string	"-arch sm_100 -m 64 "



//--------------------- .note.nv.cuinfo           --------------------------
	.section	.note.nv.cuinfo,"",@"SHT_NOTE"
	.sectionflags	@"SHF_NOTE_NV_CUINFO"
        /*0018*/ 	.short	0x0002
        /*001a*/ 	.short	0x0064
        /*001c*/ 	.short	0x0082
	.zero		2


//--------------------- .nv.info                  --------------------------
	.section	.nv.info,"",@"SHT_CUDA_INFO"
	.align	4


	//----- nvinfo : EIATTR_REGCOUNT
	.align		4
        /*0000*/ 	.byte	0x04, 0x2f
        /*0002*/ 	.short	(.L_1 - .L_0)
	.align		4
.L_0:
        /*0004*/ 	.word	index@(_Z10life3d_runiiPcS_i)
        /*0008*/ 	.word	0x00000020


	//----- nvinfo : EIATTR_FRAME_SIZE
	.align		4
.L_1:
        /*000c*/ 	.byte	0x04, 0x11
        /*000e*/ 	.short	(.L_3 - .L_2)
	.align		4
.L_2:
        /*0010*/ 	.word	index@(_Z10life3d_runiiPcS_i)
        /*0014*/ 	.word	0x00000000


	//----- nvinfo : EIATTR_MIN_STACK_SIZE
	.align		4
.L_3:
        /*0018*/ 	.byte	0x04, 0x12
        /*001a*/ 	.short	(.L_5 - .L_4)
	.align		4
.L_4:
        /*001c*/ 	.word	index@(_Z10life3d_runiiPcS_i)
        /*0020*/ 	.word	0x00000000
.L_5:


//--------------------- .nv.compat                --------------------------
	.section	.nv.compat,"",@"SHT_CUDA_COMPAT_INFO"
	.align	4
        /*0000*/ 	.byte	0x02, 0x09, 0x00, 0x00, 0x02, 0x02, 0x01, 0x00, 0x02, 0x05, 0x05, 0x00, 0x03, 0x07, 0x01, 0x01
        /*0010*/ 	.byte	0x02, 0x03, 0x00, 0x00, 0x02, 0x06, 0x01, 0x00, 0x04, 0x0b, 0x08, 0x00, 0x09, 0x00, 0x00, 0x00
        /*0020*/ 	.byte	0x00, 0x00, 0x00, 0x00


//--------------------- .nv.info._Z10life3d_runiiPcS_i --------------------------
	.section	.nv.info._Z10life3d_runiiPcS_i,"",@"SHT_CUDA_INFO"
	.sectionflags	@""
	.align	4


	//----- nvinfo : EIATTR_CUDA_API_VERSION
	.align		4
        /*0000*/ 	.byte	0x04, 0x37
        /*0002*/ 	.short	(.L_7 - .L_6)
.L_6:
        /*0004*/ 	.word	0x00000082


	//----- nvinfo : EIATTR_KPARAM_INFO
	.align		4
.L_7:
        /*0008*/ 	.byte	0x04, 0x17
        /*000a*/ 	.short	(.L_9 - .L_8)
.L_8:
        /*000c*/ 	.word	0x00000000
        /*0010*/ 	.short	0x0004
        /*0012*/ 	.short	0x0018
        /*0014*/ 	.byte	0x00, 0xf0, 0x11, 0x00


	//----- nvinfo : EIATTR_KPARAM_INFO
	.align		4
.L_9:
        /*0018*/ 	.byte	0x04, 0x17
        /*001a*/ 	.short	(.L_11 - .L_10)
.L_10:
        /*001c*/ 	.word	0x00000000
        /*0020*/ 	.short	0x0003
        /*0022*/ 	.short	0x0010
        /*0024*/ 	.byte	0x00, 0xf5, 0x21, 0x00


	//----- nvinfo : EIATTR_KPARAM_INFO
	.align		4
.L_11:
        /*0028*/ 	.byte	0x04, 0x17
        /*002a*/ 	.short	(.L_13 - .L_12)
.L_12:
        /*002c*/ 	.word	0x00000000
        /*0030*/ 	.short	0x0002
        /*0032*/ 	.short	0x0008
        /*0034*/ 	.byte	0x00, 0xf5, 0x21, 0x00


	//----- nvinfo : EIATTR_KPARAM_INFO
	.align		4
.L_13:
        /*0038*/ 	.byte	0x04, 0x17
        /*003a*/ 	.short	(.L_15 - .L_14)
.L_14:
        /*003c*/ 	.word	0x00000000
        /*0040*/ 	.short	0x0001
        /*0042*/ 	.short	0x0004
        /*0044*/ 	.byte	0x00, 0xf0, 0x11, 0x00


	//----- nvinfo : EIATTR_KPARAM_INFO
	.align		4
.L_15:
        /*0048*/ 	.byte	0x04, 0x17
        /*004a*/ 	.short	(.L_17 - .L_16)
.L_16:
        /*004c*/ 	.word	0x00000000
        /*0050*/ 	.short	0x0000
        /*0052*/ 	.short	0x0000
        /*0054*/ 	.byte	0x00, 0xf0, 0x11, 0x00


	//----- nvinfo : EIATTR_SPARSE_MMA_MASK
	.align		4
.L_17:
        /*0058*/ 	.byte	0x03, 0x50
        /*005a*/ 	.short	0x0000


	//----- nvinfo : EIATTR_MAXREG_COUNT
	.align		4
        /*005c*/ 	.byte	0x03, 0x1b
        /*005e*/ 	.short	0x00ff


	//----- nvinfo : EIATTR_MERCURY_ISA_VERSION
	.align		4
        /*0060*/ 	.byte	0x03, 0x5f
        /*0062*/ 	.short	0x0101


	//----- nvinfo : EIATTR_VRC_CTA_INIT_COUNT
	.align		4
        /*0064*/ 	.byte	0x02, 0x4a
	.zero		1
	.zero		1


	//----- nvinfo : EIATTR_EXIT_INSTR_OFFSETS
	.align		4
        /*0068*/ 	.byte	0x04, 0x1c
        /*006a*/ 	.short	(.L_19 - .L_18)


	//   ....[0]....
.L_18:
        /*006c*/ 	.word	0x00001180


	//----- nvinfo : EIATTR_CBANK_PARAM_SIZE
	.align		4
.L_19:
        /*0070*/ 	.byte	0x03, 0x19
        /*0072*/ 	.short	0x001c


	//----- nvinfo : EIATTR_PARAM_CBANK
	.align		4
        /*0074*/ 	.byte	0x04, 0x0a
        /*0076*/ 	.short	(.L_21 - .L_20)
	.align		4
.L_20:
        /*0078*/ 	.word	index@(.nv.constant0._Z10life3d_runiiPcS_i)
        /*007c*/ 	.short	0x0380
        /*007e*/ 	.short	0x001c


	//----- nvinfo : EIATTR_SW_WAR
	.align		4
.L_21:
        /*0080*/ 	.byte	0x04, 0x36
        /*0082*/ 	.short	(.L_23 - .L_22)
.L_22:
        /*0084*/ 	.word	0x00000008
.L_23:


//--------------------- .nv.callgraph             --------------------------
	.section	.nv.callgraph,"",@"SHT_CUDA_CALLGRAPH"
	.align	4
	.sectionentsize	8
	.align		4
        /*0000*/ 	.word	0x00000000
	.align		4
        /*0004*/ 	.word	0xffffffff
	.align		4
        /*0008*/ 	.word	0x00000000
	.align		4
        /*000c*/ 	.word	0xfffffffe
	.align		4
        /*0010*/ 	.word	0x00000000
	.align		4
        /*0014*/ 	.word	0xfffffffd
	.align		4
        /*0018*/ 	.word	0x00000000
	.align		4
        /*001c*/ 	.word	0xfffffffc


//--------------------- .text._Z10life3d_runiiPcS_i --------------------------
	.section	.text._Z10life3d_runiiPcS_i,"ax",@progbits
	.align	128
        .global         _Z10life3d_runiiPcS_i
        .type           _Z10life3d_runiiPcS_i,@function
        .size           _Z10life3d_runiiPcS_i,(.L_x_1 - _Z10life3d_runiiPcS_i)
        .other          _Z10life3d_runiiPcS_i,@"STO_CUDA_ENTRY STV_DEFAULT"
_Z10life3d_runiiPcS_i:
.text._Z10life3d_runiiPcS_i:
[----:B------:R-:W-:Y:S08]  /*0000*/  LDC R1, c[0x0][0x37c] ;  /* 0x0000df00ff017b82 */ /* 0x000ff00000000800 */
[----:B------:R-:W0:Y:S01]  /*0010*/  LDC R27, c[0x0][0x380] ;  /* 0x0000e000ff1b7b82 */ /* 0x000e220000000800 */
[----:B------:R-:W1:Y:S01]  /*0020*/  S2R R5, SR_TID.Y ;  /* 0x0000000000057919 */ /* 0x000e620000002200 */
[----:B------:R-:W2:Y:S01]  /*0030*/  LDCU UR5, c[0x0][0x360] ;  /* 0x00006c00ff0577ac */ /* 0x000ea20008000800 */
[----:B------:R-:W3:Y:S01]  /*0040*/  S2R R7, SR_TID.Z ;  /* 0x0000000000077919 */ /* 0x000ee20000002300 */
[----:B------:R-:W4:Y:S04]  /*0050*/  LDCU.64 UR8, c[0x0][0x388] ;  /* 0x00007100ff0877ac */ /* 0x000f280008000a00 */
[----:B------:R-:W1:Y:S01]  /*0060*/  S2UR UR6, SR_CTAID.Y ;  /* 0x00000000000679c3 */ /* 0x000e620000002600 */
[----:B------:R-:W5:Y:S07]  /*0070*/  S2R R0, SR_TID.X ;  /* 0x0000000000007919 */ /* 0x000f6e0000002100 */
[----:B------:R-:W1:Y:S01]  /*0080*/  LDC R18, c[0x0][0x364] ;  /* 0x0000d900ff127b82 */ /* 0x000e620000000800 */
[----:B0-----:R-:W-:-:S07]  /*0090*/  IABS R17, R27 ;  /* 0x0000001b00117213 */ /* 0x001fce0000000000 */
[----:B------:R-:W3:Y:S01]  /*00a0*/  S2UR UR7, SR_CTAID.Z ;  /* 0x00000000000779c3 */ /* 0x000ee20000002700 */
[----:B------:R-:W-:Y:S01]  /*00b0*/  LOP3.LUT R25, RZ, R27, RZ, 0x33, !PT ;  /* 0x0000001bff197212 */ /* 0x000fe200078e33ff */
[----:B------:R-:W0:Y:S06]  /*00c0*/  I2F.RP R2, R17 ;  /* 0x0000001100027306 */ /* 0x000e2c0000209400 */
[----:B------:R-:W3:Y:S01]  /*00d0*/  LDC R4, c[0x0][0x368] ;  /* 0x0000da00ff047b82 */ /* 0x000ee20000000800 */
[----:B-1----:R-:W-:-:S07]  /*00e0*/  IMAD R18, R18, UR6, R5 ;  /* 0x0000000612127c24 */ /* 0x002fce000f8e0205 */
[----:B------:R-:W2:Y:S01]  /*00f0*/  S2UR UR4, SR_CTAID.X ;  /* 0x00000000000479c3 */ /* 0x000ea20000002500 */
[----:B0-----:R-:W0:Y:S01]  /*0100*/  MUFU.RCP R2, R2 ;  /* 0x0000000200027308 */ /* 0x001e220000001000 */
[----:B------:R-:W-:Y:S02]  /*0110*/  IMAD.IADD R15, R18, 0x1, R27 ;  /* 0x00000001120f7824 */ /* 0x000fe400078e021b */
[----:B---3--:R-:W-:Y:S01]  /*0120*/  IMAD R4, R4, UR7, R7 ;  /* 0x0000000704047c24 */ /* 0x008fe2000f8e0207 */
[----:B------:R-:W1:Y:S01]  /*0130*/  LDCU.64 UR6, c[0x0][0x358] ;  /* 0x00006b00ff0677ac */ /* 0x000e620008000a00 */
[----:B------:R-:W-:Y:S02]  /*0140*/  VIADD R7, R15, 0xffffffff ;  /* 0xffffffff0f077836 */ /* 0x000fe40000000000 */
[----:B0-----:R-:W-:Y:S02]  /*0150*/  VIADD R3, R2, 0xffffffe ;  /* 0x0ffffffe02037836 */ /* 0x001fe40000000000 */
[----:B------:R-:W-:Y:S01]  /*0160*/  IMAD.IADD R6, R4, 0x1, R27 ;  /* 0x0000000104067824 */ /* 0x000fe200078e021b */
[----:B------:R-:W-:Y:S01]  /*0170*/  IABS R10, R7 ;  /* 0x00000007000a7213 */ /* 0x000fe20000000000 */
[----:B--2---:R-:W-:Y:S01]  /*0180*/  UIMAD UR4, UR4, UR5, URZ ;  /* 0x00000005040472a4 */ /* 0x004fe2000f8e02ff */
[----:B------:R-:W-:Y:S01]  /*0190*/  ISETP.GE.AND P3, PT, R7, RZ, PT ;  /* 0x000000ff0700720c */ /* 0x000fe20003f66270 */
[----:B------:R-:W0:Y:S01]  /*01a0*/  F2I.FTZ.U32.TRUNC.NTZ R3, R3 ;  /* 0x0000000300037305 */ /* 0x000e22000021f000 */
[C---:B------:R-:W-:Y:S01]  /*01b0*/  VIADD R11, R6.reuse, 0xffffffff ;  /* 0xffffffff060b7836 */ /* 0x040fe20000000000 */
[----:B------:R-:W-:Y:S01]  /*01c0*/  IABS R16, R6 ;  /* 0x0000000600107213 */ /* 0x000fe20000000000 */
[----:B------:R-:W-:Y:S01]  /*01d0*/  VIADD R13, R6, 0x1 ;  /* 0x00000001060d7836 */ /* 0x000fe20000000000 */
[----:B-----5:R-:W-:-:S02]  /*01e0*/  IADD3 R5, PT, PT, R27, UR4, R0 ;  /* 0x000000041b057c10 */ /* 0x020fc4000fffe000 */
[----:B------:R-:W-:Y:S02]  /*01f0*/  IABS R14, R11 ;  /* 0x0000000b000e7213 */ /* 0x000fe40000000000 */
[----:B------:R-:W-:Y:S01]  /*0200*/  IABS R20, R13 ;  /* 0x0000000d00147213 */ /* 0x000fe20000000000 */
[----:B------:R-:W-:-:S05]  /*0210*/  VIADD R19, R5, 0xffffffff ;  /* 0xffffffff05137836 */ /* 0x000fca0000000000 */
[----:B------:R-:W-:Y:S01]  /*0220*/  IABS R12, R19 ;  /* 0x00000013000c7213 */ /* 0x000fe20000000000 */
[----:B0-----:R-:W-:-:S04]  /*0230*/  IMAD.MOV R2, RZ, RZ, -R3 ;  /* 0x000000ffff027224 */ /* 0x001fc800078e0a03 */
[----:B------:R-:W-:Y:S02]  /*0240*/  IMAD R9, R2, R17, RZ ;  /* 0x0000001102097224 */ /* 0x000fe400078e02ff */
[----:B------:R-:W-:-:S04]  /*0250*/  IMAD.MOV.U32 R2, RZ, RZ, RZ ;  /* 0x000000ffff027224 */ /* 0x000fc800078e00ff */
[----:B------:R-:W-:-:S06]  /*0260*/  IMAD.HI.U32 R2, R3, R9, R2 ;  /* 0x0000000903027227 */ /* 0x000fcc00078e0002 */
[----:B------:R-:W-:-:S04]  /*0270*/  IMAD.HI.U32 R3, R2, R10, RZ ;  /* 0x0000000a02037227 */ /* 0x000fc800078e00ff */
[----:B------:R-:W-:Y:S02]  /*0280*/  IMAD.MOV R9, RZ, RZ, -R3 ;  /* 0x000000ffff097224 */ /* 0x000fe400078e0a03 */
[----:B------:R-:W-:-:S04]  /*0290*/  IMAD.HI.U32 R8, R2, R14, RZ ;  /* 0x0000000e02087227 */ /* 0x000fc800078e00ff */
[C---:B------:R-:W-:Y:S01]  /*02a0*/  IMAD R10, R17.reuse, R9, R10 ;  /* 0x00000009110a7224 */ /* 0x040fe200078e020a */
[----:B------:R-:W-:Y:S01]  /*02b0*/  IABS R9, R15 ;  /* 0x0000000f00097213 */ /* 0x000fe20000000000 */
[----:B------:R-:W-:Y:S02]  /*02c0*/  IMAD.MOV R8, RZ, RZ, -R8 ;  /* 0x000000ffff087224 */ /* 0x000fe400078e0a08 */
[----:B------:R-:W-:Y:S01]  /*02d0*/  IMAD.HI.U32 R3, R2, R12, RZ ;  /* 0x0000000c02037227 */ /* 0x000fe200078e00ff */
[----:B------:R-:W-:-:S03]  /*02e0*/  ISETP.GT.U32.AND P0, PT, R17, R10, PT ;  /* 0x0000000a1100720c */ /* 0x000fc60003f04070 */
[C---:B------:R-:W-:Y:S02]  /*02f0*/  IMAD R14, R17.reuse, R8, R14 ;  /* 0x00000008110e7224 */ /* 0x040fe400078e020e */
[----:B------:R-:W-:Y:S02]  /*0300*/  IMAD.MOV R3, RZ, RZ, -R3 ;  /* 0x000000ffff037224 */ /* 0x000fe400078e0a03 */
[----:B------:R-:W-:Y:S01]  /*0310*/  IMAD.HI.U32 R8, R2, R20, RZ ;  /* 0x0000001402087227 */ /* 0x000fe200078e00ff */
[----:B------:R-:W-:-:S03]  /*0320*/  ISETP.GT.U32.AND P1, PT, R17, R14, PT ;  /* 0x0000000e1100720c */ /* 0x000fc60003f24070 */
[----:B------:R-:W-:Y:S02]  /*0330*/  IMAD R12, R17, R3, R12 ;  /* 0x00000003110c7224 */ /* 0x000fe400078e020c */
[----:B------:R-:W-:-:S03]  /*0340*/  IMAD.HI.U32 R3, R2, R16, RZ ;  /* 0x0000001002037227 */ /* 0x000fc600078e00ff */
[C---:B------:R-:W-:Y:S01]  /*0350*/  ISETP.GT.U32.AND P2, PT, R17.reuse, R12, PT ;  /* 0x0000000c1100720c */ /* 0x040fe20003f44070 */
[----:B------:R-:W-:Y:S02]  /*0360*/  @!P0 IMAD.IADD R10, R10, 0x1, -R17 ;  /* 0x000000010a0a8824 */ /* 0x000fe400078e0a11 */
[----:B------:R-:W-:Y:S02]  /*0370*/  IMAD.MOV R3, RZ, RZ, -R3 ;  /* 0x000000ffff037224 */ /* 0x000fe400078e0a03 */
[----:B------:R-:W-:Y:S01]  /*0380*/  IMAD.MOV R8, RZ, RZ, -R8 ;  /* 0x000000ffff087224 */ /* 0x000fe200078e0a08 */
[C---:B------:R-:W-:Y:S01]  /*0390*/  ISETP.GT.U32.AND P0, PT, R17.reuse, R10, PT ;  /* 0x0000000a1100720c */ /* 0x040fe20003f04070 */
[----:B------:R-:W-:Y:S02]  /*03a0*/  IMAD R16, R17, R3, R16 ;  /* 0x0000000311107224 */ /* 0x000fe400078e0210 */
[----:B------:R-:W-:-:S04]  /*03b0*/  IMAD.HI.U32 R3, R2, R9, RZ ;  /* 0x0000000902037227 */ /* 0x000fc800078e00ff */
[C---:B------:R-:W-:Y:S02]  /*03c0*/  IMAD R20, R17.reuse, R8, R20 ;  /* 0x0000000811147224 */ /* 0x040fe400078e0214 */
[----:B------:R-:W-:Y:S01]  /*03d0*/  @!P1 IMAD.IADD R14, R14, 0x1, -R17 ;  /* 0x000000010e0e9824 */ /* 0x000fe200078e0a11 */
[C---:B------:R-:W-:Y:S01]  /*03e0*/  ISETP.GT.U32.AND P1, PT, R17.reuse, R16, PT ;  /* 0x000000101100720c */ /* 0x040fe20003f24070 */
[----:B------:R-:W-:Y:S01]  /*03f0*/  IMAD.MOV R8, RZ, RZ, -R3 ;  /* 0x000000ffff087224 */ /* 0x000fe200078e0a03 */
[C---:B------:R-:W-:Y:S01]  /*0400*/  ISETP.GT.U32.AND P5, PT, R17.reuse, R20, PT ;  /* 0x000000141100720c */ /* 0x040fe20003fa4070 */
[----:B------:R-:W-:Y:S01]  /*0410*/  @!P2 IMAD.IADD R12, R12, 0x1, -R17 ;  /* 0x000000010c0ca824 */ /* 0x000fe200078e0a11 */
[C---:B------:R-:W-:Y:S01]  /*0420*/  ISETP.GT.U32.AND P6, PT, R17.reuse, R14, PT ;  /* 0x0000000e1100720c */ /* 0x040fe20003fc4070 */
[----:B------:R-:W-:Y:S01]  /*0430*/  IMAD R8, R17, R8, R9 ;  /* 0x0000000811087224 */ /* 0x000fe200078e0209 */
[----:B------:R-:W-:Y:S01]  /*0440*/  ISETP.GE.AND P2, PT, R19, RZ, PT ;  /* 0x000000ff1300720c */ /* 0x000fe20003f46270 */
[----:B------:R-:W-:Y:S01]  /*0450*/  @!P0 IMAD.IADD R10, R10, 0x1, -R17 ;  /* 0x000000010a0a8824 */ /* 0x000fe200078e0a11 */
[----:B------:R-:W-:-:S02]  /*0460*/  ISETP.GT.U32.AND P4, PT, R17, R12, PT ;  /* 0x0000000c1100720c */ /* 0x000fc40003f84070 */
[----:B------:R-:W-:Y:S01]  /*0470*/  ISETP.GT.U32.AND P0, PT, R17, R8, PT ;  /* 0x000000081100720c */ /* 0x000fe20003f04070 */
[----:B------:R-:W-:Y:S01]  /*0480*/  @!P3 IMAD.MOV R10, RZ, RZ, -R10 ;  /* 0x000000ffff0ab224 */ /* 0x000fe200078e0a0a */
[----:B------:R-:W-:Y:S01]  /*0490*/  ISETP.GE.AND P3, PT, R6, RZ, PT ;  /* 0x000000ff0600720c */ /* 0x000fe20003f66270 */
[--C-:B------:R-:W-:Y:S01]  /*04a0*/  @!P1 IMAD.IADD R16, R16, 0x1, -R17.reuse ;  /* 0x0000000110109824 */ /* 0x100fe200078e0a11 */
[----:B------:R-:W-:Y:S01]  /*04b0*/  ISETP.GE.AND P1, PT, R11, RZ, PT ;  /* 0x000000ff0b00720c */ /* 0x000fe20003f26270 */
[--C-:B------:R-:W-:Y:S02]  /*04c0*/  @!P5 IMAD.IADD R20, R20, 0x1, -R17.reuse ;  /* 0x000000011414d824 */ /* 0x100fe400078e0a11 */
[--C-:B------:R-:W-:Y:S01]  /*04d0*/  @!P6 IMAD.IADD R14, R14, 0x1, -R17.reuse ;  /* 0x000000010e0ee824 */ /* 0x100fe200078e0a11 */
[C---:B------:R-:W-:Y:S02]  /*04e0*/  ISETP.GT.U32.AND P6, PT, R17.reuse, R16, PT ;  /* 0x000000101100720c */ /* 0x040fe40003fc4070 */
[----:B------:R-:W-:Y:S01]  /*04f0*/  ISETP.GT.U32.AND P5, PT, R17, R20, PT ;  /* 0x000000141100720c */ /* 0x000fe20003fa4070 */
[--C-:B------:R-:W-:Y:S01]  /*0500*/  @!P4 IMAD.IADD R12, R12, 0x1, -R17.reuse ;  /* 0x000000010c0cc824 */ /* 0x100fe200078e0a11 */
[----:B------:R-:W-:Y:S01]  /*0510*/  ISETP.GE.AND P4, PT, R15, RZ, PT ;  /* 0x000000ff0f00720c */ /* 0x000fe20003f86270 */
[----:B------:R-:W-:Y:S01]  /*0520*/  @!P0 IMAD.IADD R8, R8, 0x1, -R17 ;  /* 0x0000000108088824 */ /* 0x000fe200078e0a11 */
[----:B------:R-:W-:Y:S01]  /*0530*/  ISETP.GE.AND P0, PT, R13, RZ, PT ;  /* 0x000000ff0d00720c */ /* 0x000fe20003f06270 */
[----:B------:R-:W-:-:S02]  /*0540*/  @!P2 IMAD.MOV R12, RZ, RZ, -R12 ;  /* 0x000000ffff0ca224 */ /* 0x000fc400078e0a0c */
[----:B------:R-:W-:Y:S01]  /*0550*/  @!P1 IMAD.MOV R14, RZ, RZ, -R14 ;  /* 0x000000ffff0e9224 */ /* 0x000fe200078e0a0e */
[----:B------:R-:W-:Y:S02]  /*0560*/  ISETP.NE.AND P1, PT, R27, RZ, PT ;  /* 0x000000ff1b00720c */ /* 0x000fe40003f25270 */
[----:B------:R-:W-:Y:S01]  /*0570*/  ISETP.GT.U32.AND P2, PT, R17, R8, PT ;  /* 0x000000081100720c */ /* 0x000fe20003f44070 */
[--C-:B------:R-:W-:Y:S01]  /*0580*/  @!P6 IMAD.IADD R16, R16, 0x1, -R17.reuse ;  /* 0x000000011010e824 */ /* 0x100fe200078e0a11 */
[C---:B------:R-:W-:Y:S01]  /*0590*/  SEL R24, R25.reuse, R10, !P1 ;  /* 0x0000000a19187207 */ /* 0x040fe20004800000 */
[----:B------:R-:W-:Y:S01]  /*05a0*/  @!P5 IMAD.IADD R20, R20, 0x1, -R17 ;  /* 0x000000011414d824 */ /* 0x000fe200078e0a11 */
[C---:B------:R-:W-:Y:S01]  /*05b0*/  SEL R19, R25.reuse, R12, !P1 ;  /* 0x0000000c19137207 */ /* 0x040fe20004800000 */
[----:B------:R-:W-:Y:S01]  /*05c0*/  @!P3 IMAD.MOV R16, RZ, RZ, -R16 ;  /* 0x000000ffff10b224 */ /* 0x000fe200078e0a10 */
[----:B------:R-:W-:Y:S01]  /*05d0*/  SEL R14, R25, R14, !P1 ;  /* 0x0000000e190e7207 */ /* 0x000fe20004800000 */
[----:B------:R-:W-:-:S02]  /*05e0*/  @!P0 IMAD.MOV R20, RZ, RZ, -R20 ;  /* 0x000000ffff148224 */ /* 0x000fc400078e0a14 */
[-C--:B------:R-:W-:Y:S01]  /*05f0*/  IMAD R3, R19, R27.reuse, R24 ;  /* 0x0000001b13037224 */ /* 0x080fe200078e0218 */
[C---:B------:R-:W-:Y:S02]  /*0600*/  SEL R28, R25.reuse, R16, !P1 ;  /* 0x00000010191c7207 */ /* 0x040fe40004800000 */
[----:B------:R-:W-:Y:S01]  /*0610*/  SEL R26, R25, R20, !P1 ;  /* 0x00000014191a7207 */ /* 0x000fe20004800000 */
[CC--:B------:R-:W-:Y:S02]  /*0620*/  IMAD R7, R3.reuse, R27.reuse, R14 ;  /* 0x0000001b03077224 */ /* 0x0c0fe400078e020e */
[CC--:B------:R-:W-:Y:S02]  /*0630*/  IMAD R9, R3.reuse, R27.reuse, R28 ;  /* 0x0000001b03097224 */ /* 0x0c0fe400078e021c */
[----:B------:R-:W-:Y:S01]  /*0640*/  IMAD R6, R3, R27, R26 ;  /* 0x0000001b03067224 */ /* 0x000fe200078e021a */
[----:B----4-:R-:W-:Y:S01]  /*0650*/  IADD3 R12, P0, PT, R7, UR8, RZ ;  /* 0x00000008070c7c10 */ /* 0x010fe2000ff1e0ff */
[----:B------:R-:W-:Y:S01]  /*0660*/  @!P2 IMAD.IADD R8, R8, 0x1, -R17 ;  /* 0x000000010808a824 */ /* 0x000fe200078e0a11 */
[----:B------:R-:W-:-:S02]  /*0670*/  IADD3 R22, P2, PT, R9, UR8, RZ ;  /* 0x0000000809167c10 */ /* 0x000fc4000ff5e0ff */
[----:B------:R-:W-:Y:S01]  /*0680*/  LEA.HI.X.SX32 R13, R7, UR9, 0x1, P0 ;  /* 0x00000009070d7c11 */ /* 0x000fe200080f0eff */
[----:B------:R-:W-:Y:S01]  /*0690*/  @!P4 IMAD.MOV R8, RZ, RZ, -R8 ;  /* 0x000000ffff08c224 */ /* 0x000fe200078e0a08 */
[C---:B------:R-:W-:Y:S02]  /*06a0*/  IADD3 R10, P0, PT, R6.reuse, UR8, RZ ;  /* 0x00000008060a7c10 */ /* 0x040fe4000ff1e0ff */
[----:B------:R-:W-:Y:S02]  /*06b0*/  LEA.HI.X.SX32 R23, R9, UR9, 0x1, P2 ;  /* 0x0000000909177c11 */ /* 0x000fe400090f0eff */
[----:B------:R-:W-:Y:S01]  /*06c0*/  LEA.HI.X.SX32 R11, R6, UR9, 0x1, P0 ;  /* 0x00000009060b7c11 */ /* 0x000fe200080f0eff */
[----:B-1----:R-:W2:Y:S01]  /*06d0*/  LDG.E.S8 R13, desc[UR6][R12.64] ;  /* 0x000000060c0d7981 */ /* 0x002ea2000c1e1300 */
[----:B------:R-:W-:-:S03]  /*06e0*/  SEL R16, R25, R8, !P1 ;  /* 0x0000000819107207 */ /* 0x000fc60004800000 */
[----:B------:R-:W2:Y:S02]  /*06f0*/  LDG.E.S8 R21, desc[UR6][R10.64] ;  /* 0x000000060a157981 */ /* 0x000ea4000c1e1300 */
[-C--:B------:R-:W-:Y:S02]  /*0700*/  IMAD R29, R19, R27.reuse, R16 ;  /* 0x0000001b131d7224 */ /* 0x080fe400078e0210 */
[----:B------:R0:W2:Y:S02]  /*0710*/  LDG.E.S8 R12, desc[UR6][R22.64] ;  /* 0x00000006160c7981 */ /* 0x0000a4000c1e1300 */
[CC--:B------:R-:W-:Y:S02]  /*0720*/  IMAD R3, R29.reuse, R27.reuse, R14 ;  /* 0x0000001b1d037224 */ /* 0x0c0fe400078e020e */
[----:B------:R-:W-:-:S03]  /*0730*/  IMAD R7, R29, R27, R28 ;  /* 0x0000001b1d077224 */ /* 0x000fc600078e021c */
[----:B------:R-:W-:Y:S02]  /*0740*/  IADD3 R8, P0, PT, R3, UR8, RZ ;  /* 0x0000000803087c10 */ /* 0x000fe4000ff1e0ff */
[----:B------:R-:W-:Y:S02]  /*0750*/  IADD3 R6, P2, PT, R7, UR8, RZ ;  /* 0x0000000807067c10 */ /* 0x000fe4000ff5e0ff */
[----:B------:R-:W-:Y:S02]  /*0760*/  LEA.HI.X.SX32 R9, R3, UR9, 0x1, P0 ;  /* 0x0000000903097c11 */ /* 0x000fe400080f0eff */
[----:B------:R-:W-:-:S03]  /*0770*/  LEA.HI.X.SX32 R7, R7, UR9, 0x1, P2 ;  /* 0x0000000907077c11 */ /* 0x000fc600090f0eff */
[----:B------:R1:W3:Y:S04]  /*0780*/  LDG.E.S8 R20, desc[UR6][R8.64] ;  /* 0x0000000608147981 */ /* 0x0002e8000c1e1300 */
[----:B------:R4:W3:Y:S01]  /*0790*/  LDG.E.S8 R3, desc[UR6][R6.64] ;  /* 0x0000000606037981 */ /* 0x0008e2000c1e1300 */
[----:B------:R-:W-:Y:S01]  /*07a0*/  VIADD R15, R15, 0x1 ;  /* 0x000000010f0f7836 */ /* 0x000fe20000000000 */
[----:B0-----:R-:W-:Y:S01]  /*07b0*/  IABS R23, R5 ;  /* 0x0000000500177213 */ /* 0x001fe20000000000 */
[----:B-1----:R-:W-:-:S03]  /*07c0*/  VIADD R9, R5, 0x1 ;  /* 0x0000000105097836 */ /* 0x002fc60000000000 */
[----:B------:R-:W-:Y:S02]  /*07d0*/  IABS R10, R15 ;  /* 0x0000000f000a7213 */ /* 0x000fe40000000000 */
[----:B----4-:R-:W-:-:S03]  /*07e0*/  IABS R7, R9 ;  /* 0x0000000900077213 */ /* 0x010fc60000000000 */
[----:B------:R-:W-:-:S04]  /*07f0*/  IMAD.HI.U32 R22, R2, R10, RZ ;  /* 0x0000000a02167227 */ /* 0x000fc800078e00ff */
[----:B------:R-:W-:-:S04]  /*0800*/  IMAD.HI.U32 R11, R2, R23, RZ ;  /* 0x00000017020b7227 */ /* 0x000fc800078e00ff */
[----:B------:R-:W-:-:S04]  /*0810*/  IMAD.HI.U32 R2, R2, R7, RZ ;  /* 0x0000000702027227 */ /* 0x000fc800078e00ff */
[----:B------:R-:W-:Y:S02]  /*0820*/  IMAD.MOV R22, RZ, RZ, -R22 ;  /* 0x000000ffff167224 */ /* 0x000fe400078e0a16 */
[----:B------:R-:W-:Y:S02]  /*0830*/  IMAD.MOV R2, RZ, RZ, -R2 ;  /* 0x000000ffff027224 */ /* 0x000fe400078e0a02 */
[C---:B------:R-:W-:Y:S02]  /*0840*/  IMAD R10, R17.reuse, R22, R10 ;  /* 0x00000016110a7224 */ /* 0x040fe400078e020a */
[C---:B------:R-:W-:Y:S02]  /*0850*/  IMAD R2, R17.reuse, R2, R7 ;  /* 0x0000000211027224 */ /* 0x040fe400078e0207 */
[----:B------:R-:W-:Y:S01]  /*0860*/  IMAD.MOV R8, RZ, RZ, -R11 ;  /* 0x000000ffff087224 */ /* 0x000fe200078e0a0b */
[C---:B------:R-:W-:Y:S02]  /*0870*/  ISETP.GT.U32.AND P0, PT, R17.reuse, R10, PT ;  /* 0x0000000a1100720c */ /* 0x040fe40003f04070 */
[C---:B------:R-:W-:Y:S01]  /*0880*/  ISETP.GT.U32.AND P3, PT, R17.reuse, R2, PT ;  /* 0x000000021100720c */ /* 0x040fe20003f64070 */
[----:B------:R-:W-:-:S05]  /*0890*/  IMAD R6, R17, R8, R23 ;  /* 0x0000000811067224 */ /* 0x000fca00078e0217 */
[----:B------:R-:W-:-:S05]  /*08a0*/  ISETP.GT.U32.AND P2, PT, R17, R6, PT ;  /* 0x000000061100720c */ /* 0x000fca0003f44070 */
[--C-:B------:R-:W-:Y:S02]  /*08b0*/  @!P0 IMAD.IADD R10, R10, 0x1, -R17.reuse ;  /* 0x000000010a0a8824 */ /* 0x100fe400078e0a11 */
[----:B------:R-:W-:-:S03]  /*08c0*/  @!P3 IMAD.IADD R2, R2, 0x1, -R17 ;  /* 0x000000010202b824 */ /* 0x000fc600078e0a11 */
[C---:B------:R-:W-:Y:S02]  /*08d0*/  ISETP.GT.U32.AND P0, PT, R17.reuse, R10, PT ;  /* 0x0000000a1100720c */ /* 0x040fe40003f04070 */
[----:B------:R-:W-:Y:S01]  /*08e0*/  ISETP.GT.U32.AND P5, PT, R17, R2, PT ;  /* 0x000000021100720c */ /* 0x000fe20003fa4070 */
[----:B------:R-:W-:Y:S01]  /*08f0*/  @!P2 IMAD.IADD R6, R6, 0x1, -R17 ;  /* 0x000000010606a824 */ /* 0x000fe200078e0a11 */
[----:B------:R-:W-:Y:S02]  /*0900*/  ISETP.GE.AND P2, PT, R15, RZ, PT ;  /* 0x000000ff0f00720c */ /* 0x000fe40003f46270 */
[----:B------:R-:W-:Y:S02]  /*0910*/  ISETP.GE.AND P6, PT, R9, RZ, PT ;  /* 0x000000ff0900720c */ /* 0x000fe40003fc6270 */
[----:B------:R-:W-:Y:S02]  /*0920*/  ISETP.GT.U32.AND P3, PT, R17, R6, PT ;  /* 0x000000061100720c */ /* 0x000fe40003f64070 */
[----:B------:R-:W-:-:S03]  /*0930*/  ISETP.GE.AND P4, PT, R5, RZ, PT ;  /* 0x000000ff0500720c */ /* 0x000fc60003f86270 */
[--C-:B------:R-:W-:Y:S02]  /*0940*/  @!P0 IMAD.IADD R10, R10, 0x1, -R17.reuse ;  /* 0x000000010a0a8824 */ /* 0x100fe400078e0a11 */
[--C-:B------:R-:W-:Y:S02]  /*0950*/  @!P5 IMAD.IADD R2, R2, 0x1, -R17.reuse ;  /* 0x000000010202d824 */ /* 0x100fe400078e0a11 */
[----:B------:R-:W-:Y:S02]  /*0960*/  @!P2 IMAD.MOV R10, RZ, RZ, -R10 ;  /* 0x000000ffff0aa224 */ /* 0x000fe400078e0a0a */
[--C-:B------:R-:W-:Y:S02]  /*0970*/  IMAD.MOV.U32 R8, RZ, RZ, R2.reuse ;  /* 0x000000ffff087224 */ /* 0x100fe400078e0002 */
[----:B------:R-:W-:Y:S02]  /*0980*/  @!P6 IMAD.MOV R8, RZ, RZ, -R2 ;  /* 0x000000ffff08e224 */ /* 0x000fe400078e0a02 */
[----:B------:R-:W-:-:S02]  /*0990*/  @!P3 IMAD.IADD R6, R6, 0x1, -R17 ;  /* 0x000000010606b824 */ /* 0x000fc400078e0a11 */
[----:B------:R-:W-:Y:S01]  /*09a0*/  VIADD R2, R0, UR4 ;  /* 0x0000000400027c36 */ /* 0x000fe20008000000 */
[----:B------:R-:W-:Y:S01]  /*09b0*/  SEL R0, R25, R10, !P1 ;  /* 0x0000000a19007207 */ /* 0x000fe20004800000 */
[----:B------:R-:W-:Y:S02]  /*09c0*/  @!P4 IMAD.MOV R6, RZ, RZ, -R6 ;  /* 0x000000ffff06c224 */ /* 0x000fe400078e0a06 */
[-C--:B------:R-:W-:Y:S01]  /*09d0*/  IMAD R29, R29, R27.reuse, R26 ;  /* 0x0000001b1d1d7224 */ /* 0x080fe200078e021a */
[----:B------:R-:W-:Y:S01]  /*09e0*/  SEL R8, R25, R8, !P1 ;  /* 0x0000000819087207 */ /* 0x000fe20004800000 */
[-C--:B------:R-:W-:Y:S01]  /*09f0*/  IMAD R9, R19, R27.reuse, R0 ;  /* 0x0000001b13097224 */ /* 0x080fe200078e0200 */
[----:B------:R-:W-:Y:S01]  /*0a00*/  SEL R6, R25, R6, !P1 ;  /* 0x0000000619067207 */ /* 0x000fe20004800000 */
[-C--:B------:R-:W-:Y:S01]  /*0a10*/  IMAD R25, R2, R27.reuse, R18 ;  /* 0x0000001b02197224 */ /* 0x080fe200078e0212 */
[----:B------:R-:W-:Y:S01]  /*0a20*/  IADD3 R10, P0, PT, R29, UR8, RZ ;  /* 0x000000081d0a7c10 */ /* 0x000fe2000ff1e0ff */
[CC--:B------:R-:W-:Y:S01]  /*0a30*/  IMAD R17, R9.reuse, R27.reuse, R14 ;  /* 0x0000001b09117224 */ /* 0x0c0fe200078e020e */
[----:B------:R-:W0:Y:S01]  /*0a40*/  LDCU.64 UR4, c[0x0][0x390] ;  /* 0x00007200ff0477ac */ /* 0x000e220008000a00 */
[-C--:B------:R-:W-:Y:S01]  /*0a50*/  IMAD R2, R9, R27.reuse, R28 ;  /* 0x0000001b09027224 */ /* 0x080fe200078e021c */
[----:B------:R-:W-:Y:S01]  /*0a60*/  LEA.HI.X.SX32 R11, R29, UR9, 0x1, P0 ;  /* 0x000000091d0b7c11 */ /* 0x000fe200080f0eff */
[-CC-:B------:R-:W-:Y:S01]  /*0a70*/  IMAD R7, R6, R27.reuse, R16.reuse ;  /* 0x0000001b06077224 */ /* 0x180fe200078e0210 */
[C---:B------:R-:W-:Y:S01]  /*0a80*/  IADD3 R22, P1, PT, R17.reuse, UR8, RZ ;  /* 0x0000000811167c10 */ /* 0x040fe2000ff3e0ff */
[-C--:B------:R-:W-:Y:S01]  /*0a90*/  IMAD R15, R8, R27.reuse, R16 ;  /* 0x0000001b080f7224 */ /* 0x080fe200078e0210 */
[----:B------:R-:W-:Y:S01]  /*0aa0*/  IADD3 R16, P0, PT, R2, UR8, RZ ;  /* 0x0000000802107c10 */ /* 0x000fe2000ff1e0ff */
[CC--:B------:R-:W-:Y:S01]  /*0ab0*/  IMAD R19, R6.reuse, R27.reuse, R24 ;  /* 0x0000001b06137224 */ /* 0x0c0fe200078e0218 */
[----:B------:R-:W-:Y:S01]  /*0ac0*/  LEA.HI.X.SX32 R23, R17, UR9, 0x1, P1 ;  /* 0x0000000911177c11 */ /* 0x000fe200088f0eff */
[-CC-:B------:R-:W-:Y:S01]  /*0ad0*/  IMAD R6, R6, R27.reuse, R0.reuse ;  /* 0x0000001b06067224 */ /* 0x180fe200078e0200 */
[----:B------:R-:W-:Y:S01]  /*0ae0*/  LEA.HI.X.SX32 R17, R2, UR9, 0x1, P0 ;  /* 0x0000000902117c11 */ /* 0x000fe200080f0eff */
[----:B------:R-:W-:-:S02]  /*0af0*/  IMAD R18, R8, R27, R0 ;  /* 0x0000001b08127224 */ /* 0x000fc400078e0200 */
[----:B------:R1:W4:Y:S01]  /*0b00*/  LDG.E.S8 R0, desc[UR6][R10.64] ;  /* 0x000000060a007981 */ /* 0x000322000c1e1300 */
[-C--:B------:R-:W-:Y:S02]  /*0b10*/  IMAD R9, R9, R27.reuse, R26 ;  /* 0x0000001b09097224 */ /* 0x080fe400078e021a */
[-C--:B------:R-:W-:Y:S01]  /*0b20*/  IMAD R5, R8, R27.reuse, R24 ;  /* 0x0000001b08057224 */ /* 0x080fe200078e0218 */
[----:B------:R-:W4:Y:S01]  /*0b30*/  LDG.E.S8 R2, desc[UR6][R22.64] ;  /* 0x0000000616027981 */ /* 0x000f22000c1e1300 */
[----:B-1----:R-:W-:-:S03]  /*0b40*/  IMAD R10, R19, R27, R14 ;  /* 0x0000001b130a7224 */ /* 0x002fc600078e020e */
[----:B------:R1:W5:Y:S01]  /*0b50*/  LDG.E.S8 R24, desc[UR6][R16.64] ;  /* 0x0000000610187981 */ /* 0x000362000c1e1300 */
[----:B------:R-:W-:Y:S01]  /*0b60*/  IADD3 R8, P0, PT, R9, UR8, RZ ;  /* 0x0000000809087c10 */ /* 0x000fe2000ff1e0ff */
[CC--:B------:R-:W-:Y:S02]  /*0b70*/  IMAD R11, R19.reuse, R27.reuse, R28 ;  /* 0x0000001b130b7224 */ /* 0x0c0fe400078e021c */
[----:B------:R-:W-:Y:S01]  /*0b80*/  IMAD R19, R19, R27, R26 ;  /* 0x0000001b13137224 */ /* 0x000fe200078e021a */
[----:B------:R-:W-:Y:S02]  /*0b90*/  LEA.HI.X.SX32 R9, R9, UR9, 0x1, P0 ;  /* 0x0000000909097c11 */ /* 0x000fe400080f0eff */
[----:B-1----:R-:W-:-:S03]  /*0ba0*/  IADD3 R16, P1, PT, R10, UR8, RZ ;  /* 0x000000080a107c10 */ /* 0x002fc6000ff3e0ff */
[----:B------:R1:W5:Y:S01]  /*0bb0*/  LDG.E.S8 R23, desc[UR6][R8.64] ;  /* 0x0000000608177981 */ /* 0x000362000c1e1300 */
[----:B------:R-:W-:Y:S02]  /*0bc0*/  LEA.HI.X.SX32 R17, R10, UR9, 0x1, P1 ;  /* 0x000000090a117c11 */ /* 0x000fe400088f0eff */
[----:B------:R-:W-:-:S03]  /*0bd0*/  IADD3 R10, P0, PT, R11, UR8, RZ ;  /* 0x000000080b0a7c10 */ /* 0x000fc6000ff1e0ff */
[----:B------:R0:W5:Y:S01]  /*0be0*/  LDG.E.S8 R22, desc[UR6][R16.64] ;  /* 0x0000000610167981 */ /* 0x000162000c1e1300 */
[----:B------:R-:W-:Y:S02]  /*0bf0*/  LEA.HI.X.SX32 R11, R11, UR9, 0x1, P0 ;  /* 0x000000090b0b7c11 */ /* 0x000fe400080f0eff */
[----:B-1----:R-:W-:-:S04]  /*0c00*/  IADD3 R8, P0, PT, R19, UR8, RZ ;  /* 0x0000000813087c10 */ /* 0x002fc8000ff1e0ff */
[----:B------:R-:W-:Y:S01]  /*0c10*/  LEA.HI.X.SX32 R9, R19, UR9, 0x1, P0 ;  /* 0x0000000913097c11 */ /* 0x000fe200080f0eff */
[-C--:B------:R-:W-:Y:S02]  /*0c20*/  IMAD R19, R6, R27.reuse, R14 ;  /* 0x0000001b06137224 */ /* 0x080fe400078e020e */
[----:B------:R-:W-:-:S05]  /*0c30*/  IMAD R25, R25, R27, R4 ;  /* 0x0000001b19197224 */ /* 0x000fca00078e0204 */
[----:B------:R-:W-:Y:S02]  /*0c40*/  SHF.R.S32.HI R4, RZ, 0x1f, R25 ;  /* 0x0000001fff047819 */ /* 0x000fe40000011419 */
[----:B--2---:R-:W-:Y:S01]  /*0c50*/  IADD3 R29, PT, PT, R21, R13, R12 ;  /* 0x0000000d151d7210 */ /* 0x004fe20007ffe00c */
[CC--:B------:R-:W-:Y:S01]  /*0c60*/  IMAD R13, R7.reuse, R27.reuse, R14 ;  /* 0x0000001b070d7224 */ /* 0x0c0fe200078e020e */
[----:B------:R1:W2:Y:S01]  /*0c70*/  LDG.E.S8 R21, desc[UR6][R10.64] ;  /* 0x000000060a157981 */ /* 0x0002a2000c1e1300 */
[----:B------:R-:W-:-:S03]  /*0c80*/  IMAD R7, R7, R27, R26 ;  /* 0x0000001b07077224 */ /* 0x000fc600078e021a */
[----:B------:R-:W-:Y:S02]  /*0c90*/  IADD3 R12, P1, PT, R13, UR8, RZ ;  /* 0x000000080d0c7c10 */ /* 0x000fe4000ff3e0ff */
[----:B0-----:R-:W-:Y:S02]  /*0ca0*/  IADD3 R16, P0, PT, R7, UR8, RZ ;  /* 0x0000000807107c10 */ /* 0x001fe4000ff1e0ff */
[----:B------:R-:W-:Y:S02]  /*0cb0*/  LEA.HI.X.SX32 R13, R13, UR9, 0x1, P1 ;  /* 0x000000090d0d7c11 */ /* 0x000fe400088f0eff */
[----:B------:R-:W-:Y:S01]  /*0cc0*/  LEA.HI.X.SX32 R17, R7, UR9, 0x1, P0 ;  /* 0x0000000907117c11 */ /* 0x000fe200080f0eff */
[CC--:B------:R-:W-:Y:S01]  /*0cd0*/  IMAD R7, R6.reuse, R27.reuse, R28 ;  /* 0x0000001b06077224 */ /* 0x0c0fe200078e021c */
[C---:B-1----:R-:W-:Y:S02]  /*0ce0*/  IADD3 R10, P1, PT, R19.reuse, UR8, RZ ;  /* 0x00000008130a7c10 */ /* 0x042fe4000ff3e0ff */
[----:B------:R-:W2:Y:S01]  /*0cf0*/  LDG.E.S8 R13, desc[UR6][R12.64] ;  /* 0x000000060c0d7981 */ /* 0x000ea2000c1e1300 */
[----:B------:R-:W-:Y:S01]  /*0d00*/  IMAD R6, R6, R27, R26 ;  /* 0x0000001b06067224 */ /* 0x000fe200078e021a */
[----:B------:R-:W-:-:S02]  /*0d10*/  LEA.HI.X.SX32 R11, R19, UR9, 0x1, P1 ;  /* 0x00000009130b7c11 */ /* 0x000fc400088f0eff */
[----:B---3--:R-:W-:Y:S02]  /*0d20*/  IADD3 R3, PT, PT, R3, R29, R20 ;  /* 0x0000001d03037210 */ /* 0x008fe40007ffe014 */
[----:B------:R-:W3:Y:S04]  /*0d30*/  LDG.E.S8 R20, desc[UR6][R8.64] ;  /* 0x0000000608147981 */ /* 0x000ee8000c1e1300 */
[----:B------:R0:W3:Y:S01]  /*0d40*/  LDG.E.S8 R12, desc[UR6][R16.64] ;  /* 0x00000006100c7981 */ /* 0x0000e2000c1e1300 */
[----:B------:R-:W-:-:S03]  /*0d50*/  IMAD R19, R5, R27, R28 ;  /* 0x0000001b05137224 */ /* 0x000fc600078e021c */
[----:B------:R-:W3:Y:S01]  /*0d60*/  LDG.E.S8 R11, desc[UR6][R10.64] ;  /* 0x000000060a0b7981 */ /* 0x000ee2000c1e1300 */
[C---:B0-----:R-:W-:Y:S02]  /*0d70*/  IADD3 R16, P0, PT, R7.reuse, UR8, RZ ;  /* 0x0000000807107c10 */ /* 0x041fe4000ff1e0ff */
[C---:B------:R-:W-:Y:S02]  /*0d80*/  IADD3 R8, P1, PT, R6.reuse, UR8, RZ ;  /* 0x0000000806087c10 */ /* 0x040fe4000ff3e0ff */
[----:B------:R-:W-:Y:S01]  /*0d90*/  LEA.HI.X.SX32 R17, R7, UR9, 0x1, P0 ;  /* 0x0000000907117c11 */ /* 0x000fe200080f0eff */
[----:B------:R-:W-:Y:S01]  /*0da0*/  IMAD R7, R5, R27, R14 ;  /* 0x0000001b05077224 */ /* 0x000fe200078e020e */
[----:B------:R-:W-:-:S03]  /*0db0*/  LEA.HI.X.SX32 R9, R6, UR9, 0x1, P1 ;  /* 0x0000000906097c11 */ /* 0x000fc600088f0eff */
[----:B------:R-:W3:Y:S01]  /*0dc0*/  LDG.E.S8 R10, desc[UR6][R16.64] ;  /* 0x00000006100a7981 */ /* 0x000ee2000c1e1300 */
[----:B------:R-:W-:Y:S01]  /*0dd0*/  IADD3 R6, P0, PT, R7, UR8, RZ ;  /* 0x0000000807067c10 */ /* 0x000fe2000ff1e0ff */
[----:B------:R-:W-:Y:S02]  /*0de0*/  IMAD R5, R5, R27, R26 ;  /* 0x0000001b05057224 */ /* 0x000fe400078e021a */
[----:B------:R-:W3:Y:S01]  /*0df0*/  LDG.E.S8 R9, desc[UR6][R8.64] ;  /* 0x0000000608097981 */ /* 0x000ee2000c1e1300 */
[----:B------:R-:W-:-:S05]  /*0e00*/  LEA.HI.X.SX32 R7, R7, UR9, 0x1, P0 ;  /* 0x0000000907077c11 */ /* 0x000fca00080f0eff */
[----:B------:R0:W3:Y:S02]  /*0e10*/  LDG.E.S8 R8, desc[UR6][R6.64] ;  /* 0x0000000606087981 */ /* 0x0000e4000c1e1300 */
[----:B0-----:R-:W-:-:S04]  /*0e20*/  IADD3 R6, P0, PT, R19, UR8, RZ ;  /* 0x0000000813067c10 */ /* 0x001fc8000ff1e0ff */
[----:B------:R-:W-:Y:S02]  /*0e30*/  LEA.HI.X.SX32 R7, R19, UR9, 0x1, P0 ;  /* 0x0000000913077c11 */ /* 0x000fe400080f0eff */
[----:B------:R-:W-:-:S04]  /*0e40*/  IADD3 R16, P0, PT, R5, UR8, RZ ;  /* 0x0000000805107c10 */ /* 0x000fc8000ff1e0ff */
[----:B------:R-:W-:Y:S01]  /*0e50*/  LEA.HI.X.SX32 R17, R5, UR9, 0x1, P0 ;  /* 0x0000000905117c11 */ /* 0x000fe200080f0eff */
[----:B------:R-:W-:Y:S01]  /*0e60*/  IMAD R5, R15, R27, R14 ;  /* 0x0000001b0f057224 */ /* 0x000fe200078e020e */
[----:B------:R-:W3:Y:S04]  /*0e70*/  LDG.E.S8 R7, desc[UR6][R6.64] ;  /* 0x0000000606077981 */ /* 0x000ee8000c1e1300 */
[----:B------:R0:W3:Y:S02]  /*0e80*/  LDG.E.S8 R6, desc[UR6][R16.64] ;  /* 0x0000000610067981 */ /* 0x0000e4000c1e1300 */
[----:B0-----:R-:W-:-:S04]  /*0e90*/  IADD3 R16, P0, PT, R5, UR8, RZ ;  /* 0x0000000805107c10 */ /* 0x001fc8000ff1e0ff */
[----:B------:R-:W-:-:S05]  /*0ea0*/  LEA.HI.X.SX32 R17, R5, UR9, 0x1, P0 ;  /* 0x0000000905117c11 */ /* 0x000fca00080f0eff */
[----:B------:R0:W3:Y:S01]  /*0eb0*/  LDG.E.S8 R5, desc[UR6][R16.64] ;  /* 0x0000000610057981 */ /* 0x0000e2000c1e1300 */
[CC--:B------:R-:W-:Y:S02]  /*0ec0*/  IMAD R19, R18.reuse, R27.reuse, R28 ;  /* 0x0000001b12137224 */ /* 0x0c0fe400078e021c */
[-C--:B0-----:R-:W-:Y:S02]  /*0ed0*/  IMAD R17, R18, R27.reuse, R14 ;  /* 0x0000001b12117224 */ /* 0x081fe400078e020e */
[CC--:B------:R-:W-:Y:S02]  /*0ee0*/  IMAD R14, R15.reuse, R27.reuse, R28 ;  /* 0x0000001b0f0e7224 */ /* 0x0c0fe400078e021c */
[----:B------:R-:W-:-:S03]  /*0ef0*/  IMAD R15, R15, R27, R26 ;  /* 0x0000001b0f0f7224 */ /* 0x000fc600078e021a */
[----:B------:R-:W-:-:S04]  /*0f00*/  IADD3 R28, P0, PT, R14, UR8, RZ ;  /* 0x000000080e1c7c10 */ /* 0x000fc8000ff1e0ff */
[----:B------:R-:W-:Y:S02]  /*0f10*/  LEA.HI.X.SX32 R29, R14, UR9, 0x1, P0 ;  /* 0x000000090e1d7c11 */ /* 0x000fe400080f0eff */
[C---:B------:R-:W-:Y:S01]  /*0f20*/  IADD3 R14, P0, PT, R15.reuse, UR8, RZ ;  /* 0x000000080f0e7c10 */ /* 0x040fe2000ff1e0ff */
[----:B------:R-:W-:Y:S02]  /*0f30*/  IMAD R26, R18, R27, R26 ;  /* 0x0000001b121a7224 */ /* 0x000fe400078e021a */
[----:B------:R-:W3:Y:S01]  /*0f40*/  LDG.E.S8 R28, desc[UR6][R28.64] ;  /* 0x000000061c1c7981 */ /* 0x000ee2000c1e1300 */
[----:B------:R-:W-:Y:S02]  /*0f50*/  LEA.HI.X.SX32 R15, R15, UR9, 0x1, P0 ;  /* 0x000000090f0f7c11 */ /* 0x000fe400080f0eff */
[----:B------:R-:W-:-:S04]  /*0f60*/  IADD3 R16, P0, PT, R17, UR8, RZ ;  /* 0x0000000811107c10 */ /* 0x000fc8000ff1e0ff */
[----:B------:R-:W-:Y:S01]  /*0f70*/  LEA.HI.X.SX32 R17, R17, UR9, 0x1, P0 ;  /* 0x0000000911117c11 */ /* 0x000fe200080f0eff */
[----:B------:R-:W3:Y:S01]  /*0f80*/  LDG.E.S8 R15, desc[UR6][R14.64] ;  /* 0x000000060e0f7981 */ /* 0x000ee2000c1e1300 */
[----:B------:R-:W-:-:S04]  /*0f90*/  IADD3 R18, P0, PT, R19, UR8, RZ ;  /* 0x0000000813127c10 */ /* 0x000fc8000ff1e0ff */
[----:B------:R-:W-:Y:S01]  /*0fa0*/  LEA.HI.X.SX32 R19, R19, UR9, 0x1, P0 ;  /* 0x0000000913137c11 */ /* 0x000fe200080f0eff */
[----:B------:R0:W3:Y:S05]  /*0fb0*/  LDG.E.S8 R14, desc[UR6][R16.64] ;  /* 0x00000006100e7981 */ /* 0x0000ea000c1e1300 */
[----:B------:R-:W3:Y:S01]  /*0fc0*/  LDG.E.S8 R19, desc[UR6][R18.64] ;  /* 0x0000000612137981 */ /* 0x000ee2000c1e1300 */
[----:B0-----:R-:W-:-:S04]  /*0fd0*/  IADD3 R16, P0, PT, R26, UR8, RZ ;  /* 0x000000081a107c10 */ /* 0x001fc8000ff1e0ff */
[----:B------:R-:W-:Y:S02]  /*0fe0*/  LEA.HI.X.SX32 R17, R26, UR9, 0x1, P0 ;  /* 0x000000091a117c11 */ /* 0x000fe400080f0eff */
[----:B------:R-:W-:-:S03]  /*0ff0*/  IADD3 R26, P0, PT, R25, UR8, RZ ;  /* 0x00000008191a7c10 */ /* 0x000fc6000ff1e0ff */
[----:B------:R-:W3:Y:S01]  /*1000*/  LDG.E.S8 R29, desc[UR6][R16.64] ;  /* 0x00000006101d7981 */ /* 0x000ee2000c1e1300 */
[----:B------:R-:W-:-:S05]  /*1010*/  IADD3.X R27, PT, PT, R4, UR9, RZ, P0, !PT ;  /* 0x00000009041b7c10 */ /* 0x000fca00087fe4ff */
[----:B------:R-:W3:Y:S01]  /*1020*/  LDG.E.U8 R26, desc[UR6][R26.64] ;  /* 0x000000061a1a7981 */ /* 0x000ee2000c1e1100 */
[----:B----4-:R-:W-:-:S04]  /*1030*/  IADD3 R0, PT, PT, R2, R3, R0 ;  /* 0x0000000302007210 */ /* 0x010fc80007ffe000 */
[----:B-----5:R-:W-:Y:S02]  /*1040*/  IADD3 R0, PT, PT, R23, R0, R24 ;  /* 0x0000000017007210 */ /* 0x020fe40007ffe018 */
[----:B------:R-:W-:-:S04]  /*1050*/  IADD3 R2, P4, PT, R25, UR4, RZ ;  /* 0x0000000419027c10 */ /* 0x000fc8000ff9e0ff */
[----:B------:R-:W-:Y:S02]  /*1060*/  IADD3.X R3, PT, PT, R4, UR5, RZ, P4, !PT ;  /* 0x0000000504037c10 */ /* 0x000fe4000a7fe4ff */
[----:B--2---:R-:W-:-:S04]  /*1070*/  IADD3 R21, PT, PT, R21, R0, R22 ;  /* 0x0000000015157210 */ /* 0x004fc80007ffe016 */
[----:B---3--:R-:W-:-:S04]  /*1080*/  IADD3 R13, PT, PT, R13, R21, R20 ;  /* 0x000000150d0d7210 */ /* 0x008fc80007ffe014 */
[----:B------:R-:W-:-:S04]  /*1090*/  IADD3 R11, PT, PT, R11, R13, R12 ;  /* 0x0000000d0b0b7210 */ /* 0x000fc80007ffe00c */
[----:B------:R-:W-:-:S04]  /*10a0*/  IADD3 R9, PT, PT, R9, R11, R10 ;  /* 0x0000000b09097210 */ /* 0x000fc80007ffe00a */
[----:B------:R-:W-:-:S04]  /*10b0*/  IADD3 R7, PT, PT, R7, R9, R8 ;  /* 0x0000000907077210 */ /* 0x000fc80007ffe008 */
[----:B------:R-:W-:-:S04]  /*10c0*/  IADD3 R5, PT, PT, R5, R7, R6 ;  /* 0x0000000705057210 */ /* 0x000fc80007ffe006 */
[----:B------:R-:W-:-:S04]  /*10d0*/  IADD3 R5, PT, PT, R15, R5, R28 ;  /* 0x000000050f057210 */ /* 0x000fc80007ffe01c */
[----:B------:R-:W-:-:S05]  /*10e0*/  IADD3 R14, PT, PT, R19, R5, R14 ;  /* 0x00000005130e7210 */ /* 0x000fca0007ffe00e */
[----:B------:R-:W-:Y:S01]  /*10f0*/  IMAD.IADD R14, R14, 0x1, R29 ;  /* 0x000000010e0e7824 */ /* 0x000fe200078e021d */
[C---:B------:R-:W-:Y:S02]  /*1100*/  ISETP.NE.AND P2, PT, R26.reuse, RZ, PT ;  /* 0x000000ff1a00720c */ /* 0x040fe40003f45270 */
[----:B------:R-:W-:Y:S01]  /*1110*/  ISETP.NE.AND P0, PT, R26, RZ, PT ;  /* 0x000000ff1a00720c */ /* 0x000fe20003f05270 */
[C---:B------:R-:W-:Y:S01]  /*1120*/  VIADD R0, R14.reuse, 0xfffffff8 ;  /* 0xfffffff80e007836 */ /* 0x040fe20000000000 */
[----:B------:R-:W-:-:S04]  /*1130*/  ISETP.NE.AND P3, PT, R14, 0x6, PT ;  /* 0x000000060e00780c */ /* 0x000fc80003f65270 */
[----:B------:R-:W-:-:S05]  /*1140*/  ISETP.GE.U32.AND P1, PT, R0, -0x3, PT ;  /* 0xfffffffd0000780c */ /* 0x000fca0003f26070 */
[----:B------:R-:W-:-:S04]  /*1150*/  @!P2 SEL R26, R26, 0x1, P3 ;  /* 0x000000011a1aa807 */ /* 0x000fc80001800000 */
[----:B------:R-:W-:-:S05]  /*1160*/  @P0 SEL R26, R26, RZ, P1 ;  /* 0x000000ff1a1a0207 */ /* 0x000fca0000800000 */
[----:B------:R-:W-:Y:S01]  /*1170*/  STG.E.U8 desc[UR6][R2.64], R26 ;  /* 0x0000001a02007986 */ /* 0x000fe2000c101106 */
[----:B------:R-:W-:Y:S05]  /*1180*/  EXIT ;  /* 0x000000000000794d */ /* 0x000fea0003800000 */
.L_x_0:
[----:B------:R-:W-:-:S00]  /*1190*/  BRA `(.L_x_0) ;  /* 0xfffffffc00fc7947 */ /* 0x000fc0000383ffff */
[----:B------:R-:W-:-:S00]  /*11a0*/  NOP ;  /* 0x0000000000007918 */ /* 0x000fc00000000000 */
        /* <DEDUP_REMOVED lines=13> */
.L_x_1:


//--------------------- .nv.shared.reserved.0     --------------------------
	.section	.nv.shared.reserved.0,"aw",@nobits
	.weak		__nv_reservedSMEM_offset_0_alias
	.size		__nv_reservedSMEM_offset_0_alias, 0, 64
	.other		__nv_reservedSMEM_offset_0_alias,@"STO_CUDA_RESERVED_SHARED STV_DEFAULT"
__nv_reservedSMEM_offset_0_alias:
	.zero		0
	.zero		64


//--------------------- .nv.constant0._Z10life3d_runiiPcS_i --------------------------
	.section	.nv.constant0._Z10life3d_runiiPcS_i,"a",@progbits
	.sectionflags	@""
	.align	4
.nv.constant0._Z10life3d_runiiPcS_i:
	.zero		924


//--------------------- SYMBOLS --------------------------

	.type		.nv.reservedSmem.offset0,@object
	.size		.nv.reservedSmem.offset0,0x4
